//
// Generated by NVIDIA NVVM Compiler
//
// Compiler Build ID: CL-36424714
// Cuda compilation tools, release 13.0, V13.0.88
// Based on NVVM 20.0.0
//

.version 9.0
.target sm_100
.address_size 64

	// .globl	_Z2MMiiiPiS_S_

.visible .entry _Z2MMiiiPiS_S_(
	.param .u32 _Z2MMiiiPiS_S__param_0,
	.param .u32 _Z2MMiiiPiS_S__param_1,
	.param .u32 _Z2MMiiiPiS_S__param_2,
	.param .u64 .ptr .align 1 _Z2MMiiiPiS_S__param_3,
	.param .u64 .ptr .align 1 _Z2MMiiiPiS_S__param_4,
	.param .u64 .ptr .align 1 _Z2MMiiiPiS_S__param_5
)
{
	.reg .pred 	%p<13>;
	.reg .b32 	%r<107>;
	.reg .b64 	%rd<53>;

	ld.param.u32 	%r32, [_Z2MMiiiPiS_S__param_0];
	ld.param.u32 	%r30, [_Z2MMiiiPiS_S__param_1];
	ld.param.u32 	%r31, [_Z2MMiiiPiS_S__param_2];
	ld.param.u64 	%rd7, [_Z2MMiiiPiS_S__param_3];
	ld.param.u64 	%rd8, [_Z2MMiiiPiS_S__param_4];
	ld.param.u64 	%rd6, [_Z2MMiiiPiS_S__param_5];
	cvta.to.global.u64 	%rd1, %rd8;
	cvta.to.global.u64 	%rd2, %rd7;
	mov.u32 	%r33, %ctaid.y;
	mov.u32 	%r34, %ntid.y;
	mov.u32 	%r35, %tid.y;
	mad.lo.s32 	%r1, %r33, %r34, %r35;
	mov.u32 	%r36, %ctaid.x;
	mov.u32 	%r37, %ntid.x;
	mov.u32 	%r38, %tid.x;
	mad.lo.s32 	%r2, %r36, %r37, %r38;
	setp.ge.s32 	%p1, %r1, %r32;
	setp.ge.s32 	%p2, %r2, %r30;
	or.pred  	%p3, %p1, %p2;
	@%p3 bra 	$L__BB0_14;
	setp.lt.s32 	%p4, %r31, 1;
	mov.b32 	%r106, 0;
	@%p4 bra 	$L__BB0_13;
	mul.lo.s32 	%r3, %r31, %r1;
	and.b32  	%r4, %r31, 7;
	setp.lt.u32 	%p5, %r31, 8;
	mov.b32 	%r101, 0;
	mov.u32 	%r106, %r101;
	@%p5 bra 	$L__BB0_5;
	and.b32  	%r101, %r31, 2147483640;
	neg.s32 	%r95, %r101;
	shl.b32 	%r7, %r30, 3;
	mul.wide.u32 	%rd9, %r3, 4;
	add.s64 	%rd10, %rd9, %rd2;
	add.s64 	%rd52, %rd10, 16;
	mov.b32 	%r106, 0;
	mul.wide.s32 	%rd13, %r30, 4;
	mov.u32 	%r94, %r2;
$L__BB0_4:
	.pragma "nounroll";
	ld.global.u32 	%r43, [%rd52+-16];
	mul.wide.s32 	%rd11, %r94, 4;
	add.s64 	%rd12, %rd1, %rd11;
	ld.global.u32 	%r44, [%rd12];
	mad.lo.s32 	%r45, %r44, %r43, %r106;
	ld.global.u32 	%r46, [%rd52+-12];
	add.s64 	%rd14, %rd12, %rd13;
	ld.global.u32 	%r47, [%rd14];
	mad.lo.s32 	%r48, %r47, %r46, %r45;
	ld.global.u32 	%r49, [%rd52+-8];
	add.s64 	%rd15, %rd14, %rd13;
	ld.global.u32 	%r50, [%rd15];
	mad.lo.s32 	%r51, %r50, %r49, %r48;
	ld.global.u32 	%r52, [%rd52+-4];
	add.s64 	%rd16, %rd15, %rd13;
	ld.global.u32 	%r53, [%rd16];
	mad.lo.s32 	%r54, %r53, %r52, %r51;
	ld.global.u32 	%r55, [%rd52];
	add.s64 	%rd17, %rd16, %rd13;
	ld.global.u32 	%r56, [%rd17];
	mad.lo.s32 	%r57, %r56, %r55, %r54;
	ld.global.u32 	%r58, [%rd52+4];
	add.s64 	%rd18, %rd17, %rd13;
	ld.global.u32 	%r59, [%rd18];
	mad.lo.s32 	%r60, %r59, %r58, %r57;
	ld.global.u32 	%r61, [%rd52+8];
	add.s64 	%rd19, %rd18, %rd13;
	ld.global.u32 	%r62, [%rd19];
	mad.lo.s32 	%r63, %r62, %r61, %r60;
	ld.global.u32 	%r64, [%rd52+12];
	add.s64 	%rd20, %rd19, %rd13;
	ld.global.u32 	%r65, [%rd20];
	mad.lo.s32 	%r106, %r65, %r64, %r63;
	add.s32 	%r95, %r95, 8;
	add.s32 	%r94, %r94, %r7;
	add.s64 	%rd52, %rd52, 32;
	setp.ne.s32 	%p6, %r95, 0;
	@%p6 bra 	$L__BB0_4;
$L__BB0_5:
	setp.eq.s32 	%p7, %r4, 0;
	@%p7 bra 	$L__BB0_13;
	and.b32  	%r17, %r31, 3;
	setp.lt.u32 	%p8, %r4, 4;
	@%p8 bra 	$L__BB0_8;
	add.s32 	%r67, %r101, %r3;
	mul.wide.u32 	%rd21, %r67, 4;
	add.s64 	%rd22, %rd2, %rd21;
	ld.global.u32 	%r68, [%rd22];
	mad.lo.s32 	%r69, %r101, %r30, %r2;
	mul.wide.s32 	%rd23, %r69, 4;
	add.s64 	%rd24, %rd1, %rd23;
	ld.global.u32 	%r70, [%rd24];
	mad.lo.s32 	%r71, %r70, %r68, %r106;
	cvt.u64.u32 	%rd25, %r3;
	cvt.u64.u32 	%rd26, %r101;
	add.s64 	%rd27, %rd26, %rd25;
	shl.b64 	%rd28, %rd27, 2;
	add.s64 	%rd29, %rd2, %rd28;
	ld.global.u32 	%r72, [%rd29+4];
	mul.wide.s32 	%rd30, %r30, 4;
	add.s64 	%rd31, %rd24, %rd30;
	ld.global.u32 	%r73, [%rd31];
	mad.lo.s32 	%r74, %r73, %r72, %r71;
	ld.global.u32 	%r75, [%rd29+8];
	add.s64 	%rd32, %rd31, %rd30;
	ld.global.u32 	%r76, [%rd32];
	mad.lo.s32 	%r77, %r76, %r75, %r74;
	ld.global.u32 	%r78, [%rd29+12];
	add.s64 	%rd33, %rd32, %rd30;
	ld.global.u32 	%r79, [%rd33];
	mad.lo.s32 	%r106, %r79, %r78, %r77;
	add.s32 	%r101, %r101, 4;
$L__BB0_8:
	setp.eq.s32 	%p9, %r17, 0;
	@%p9 bra 	$L__BB0_13;
	setp.eq.s32 	%p10, %r17, 1;
	@%p10 bra 	$L__BB0_11;
	add.s32 	%r81, %r101, %r3;
	mul.wide.u32 	%rd34, %r81, 4;
	add.s64 	%rd35, %rd2, %rd34;
	ld.global.u32 	%r82, [%rd35];
	mad.lo.s32 	%r83, %r101, %r30, %r2;
	mul.wide.s32 	%rd36, %r83, 4;
	add.s64 	%rd37, %rd1, %rd36;
	ld.global.u32 	%r84, [%rd37];
	mad.lo.s32 	%r85, %r84, %r82, %r106;
	cvt.u64.u32 	%rd38, %r3;
	cvt.u64.u32 	%rd39, %r101;
	add.s64 	%rd40, %rd39, %rd38;
	shl.b64 	%rd41, %rd40, 2;
	add.s64 	%rd42, %rd2, %rd41;
	ld.global.u32 	%r86, [%rd42+4];
	mul.wide.s32 	%rd43, %r30, 4;
	add.s64 	%rd44, %rd37, %rd43;
	ld.global.u32 	%r87, [%rd44];
	mad.lo.s32 	%r106, %r87, %r86, %r85;
	add.s32 	%r101, %r101, 2;
$L__BB0_11:
	and.b32  	%r88, %r31, 1;
	setp.eq.b32 	%p11, %r88, 1;
	not.pred 	%p12, %p11;
	@%p12 bra 	$L__BB0_13;
	add.s32 	%r89, %r101, %r3;
	mul.wide.u32 	%rd45, %r89, 4;
	add.s64 	%rd46, %rd2, %rd45;
	ld.global.u32 	%r90, [%rd46];
	mad.lo.s32 	%r91, %r101, %r30, %r2;
	mul.wide.s32 	%rd47, %r91, 4;
	add.s64 	%rd48, %rd1, %rd47;
	ld.global.u32 	%r92, [%rd48];
	mad.lo.s32 	%r106, %r92, %r90, %r106;
$L__BB0_13:
	mad.lo.s32 	%r93, %r30, %r1, %r2;
	cvta.to.global.u64 	%rd49, %rd6;
	mul.wide.s32 	%rd50, %r93, 4;
	add.s64 	%rd51, %rd49, %rd50;
	st.global.u32 	[%rd51], %r106;
$L__BB0_14:
	ret;

}


// ===== COMPILED SASS (sm_100) =====

	.target	sm_100

	.elftype	@"ET_EXEC"


//--------------------- .note.nv.tkinfo           --------------------------
	.section	.note.nv.tkinfo,"",@"SHT_NOTE"
	.sectionflags	@"SHF_NOTE_NV_TKINFO"
	.tkinfo
        /*0018*/ 	.word	0x00000002
        /*0030*/ 	.string	""
        /*0030*/ 	.string	"ptxas"
        /*0030*/ 	.string	"Cuda compilation tools, release 13.0, V13.0.88"
        /*0030*/ 	.string	"Build cuda_13.0.r13.0/compiler.36424714_0"
        /*0030*/ 	.string	"-arch sm_100 -m 64 "



//--------------------- .note.nv.cuinfo           --------------------------
	.section	.note.nv.cuinfo,"",@"SHT_NOTE"
	.sectionflags	@"SHF_NOTE_NV_CUINFO"
        /*0018*/ 	.short	0x0002
        /*001a*/ 	.short	0x0064
        /*001c*/ 	.short	0x0082
	.zero		2


//--------------------- .nv.info                  --------------------------
	.section	.nv.info,"",@"SHT_CUDA_INFO"
	.align	4


	//----- nvinfo : EIATTR_REGCOUNT
	.align		4
        /*0000*/ 	.byte	0x04, 0x2f
        /*0002*/ 	.short	(.L_1 - .L_0)
	.align		4
.L_0:
        /*0004*/ 	.word	index@(_Z2MMiiiPiS_S_)
        /*0008*/ 	.word	0x00000020


	//----- nvinfo : EIATTR_FRAME_SIZE
	.align		4
.L_1:
        /*000c*/ 	.byte	0x04, 0x11
        /*000e*/ 	.short	(.L_3 - .L_2)
	.align		4
.L_2:
        /*0010*/ 	.word	index@(_Z2MMiiiPiS_S_)
        /*0014*/ 	.word	0x00000000


	//----- nvinfo : EIATTR_MIN_STACK_SIZE
	.align		4
.L_3:
        /*0018*/ 	.byte	0x04, 0x12
        /*001a*/ 	.short	(.L_5 - .L_4)
	.align		4
.L_4:
        /*001c*/ 	.word	index@(_Z2MMiiiPiS_S_)
        /*0020*/ 	.word	0x00000000
.L_5:


//--------------------- .nv.compat                --------------------------
	.section	.nv.compat,"",@"SHT_CUDA_COMPAT_INFO"
	.align	4
        /*0000*/ 	.byte	0x02, 0x09, 0x00, 0x00, 0x02, 0x02, 0x01, 0x00, 0x02, 0x05, 0x05, 0x00, 0x03, 0x07, 0x01, 0x01
        /*0010*/ 	.byte	0x02, 0x03, 0x00, 0x00, 0x02, 0x06, 0x01, 0x00, 0x04, 0x0b, 0x08, 0x00, 0x09, 0x00, 0x00, 0x00
        /*0020*/ 	.byte	0x00, 0x00, 0x00, 0x00


//--------------------- .nv.info._Z2MMiiiPiS_S_   --------------------------
	.section	.nv.info._Z2MMiiiPiS_S_,"",@"SHT_CUDA_INFO"
	.sectionflags	@""
	.align	4


	//----- nvinfo : EIATTR_CUDA_API_VERSION
	.align		4
        /*0000*/ 	.byte	0x04, 0x37
        /*0002*/ 	.short	(.L_7 - .L_6)
.L_6:
        /*0004*/ 	.word	0x00000082


	//----- nvinfo : EIATTR_KPARAM_INFO
	.align		4
.L_7:
        /*0008*/ 	.byte	0x04, 0x17
        /*000a*/ 	.short	(.L_9 - .L_8)
.L_8:
        /*000c*/ 	.word	0x00000000
        /*0010*/ 	.short	0x0005
        /*0012*/ 	.short	0x0020
        /*0014*/ 	.byte	0x00, 0xf5, 0x21, 0x00


	//----- nvinfo : EIATTR_KPARAM_INFO
	.align		4
.L_9:
        /*0018*/ 	.byte	0x04, 0x17
        /*001a*/ 	.short	(.L_11 - .L_10)
.L_10:
        /*001c*/ 	.word	0x00000000
        /*0020*/ 	.short	0x0004
        /*0022*/ 	.short	0x0018
        /*0024*/ 	.byte	0x00, 0xf5, 0x21, 0x00


	//----- nvinfo : EIATTR_KPARAM_INFO
	.align		4
.L_11:
        /*0028*/ 	.byte	0x04, 0x17
        /*002a*/ 	.short	(.L_13 - .L_12)
.L_12:
        /*002c*/ 	.word	0x00000000
        /*0030*/ 	.short	0x0003
        /*0032*/ 	.short	0x0010
        /*0034*/ 	.byte	0x00, 0xf5, 0x21, 0x00


	//----- nvinfo : EIATTR_KPARAM_INFO
	.align		4
.L_13:
        /*0038*/ 	.byte	0x04, 0x17
        /*003a*/ 	.short	(.L_15 - .L_14)
.L_14:
        /*003c*/ 	.word	0x00000000
        /*0040*/ 	.short	0x0002
        /*0042*/ 	.short	0x0008
        /*0044*/ 	.byte	0x00, 0xf0, 0x11, 0x00


	//----- nvinfo : EIATTR_KPARAM_INFO
	.align		4
.L_15:
        /*0048*/ 	.byte	0x04, 0x17
        /*004a*/ 	.short	(.L_17 - .L_16)
.L_16:
        /*004c*/ 	.word	0x00000000
        /*0050*/ 	.short	0x0001
        /*0052*/ 	.short	0x0004
        /*0054*/ 	.byte	0x00, 0xf0, 0x11, 0x00


	//----- nvinfo : EIATTR_KPARAM_INFO
	.align		4
.L_17:
        /*0058*/ 	.byte	0x04, 0x17
        /*005a*/ 	.short	(.L_19 - .L_18)
.L_18:
        /*005c*/ 	.word	0x00000000
        /*0060*/ 	.short	0x0000
        /*0062*/ 	.short	0x0000
        /*0064*/ 	.byte	0x00, 0xf0, 0x11, 0x00


	//----- nvinfo : EIATTR_SPARSE_MMA_MASK
	.align		4
.L_19:
        /*0068*/ 	.byte	0x03, 0x50
        /*006a*/ 	.short	0x0000


	//----- nvinfo : EIATTR_MAXREG_COUNT
	.align		4
        /*006c*/ 	.byte	0x03, 0x1b
        /*006e*/ 	.short	0x00ff


	//----- nvinfo : EIATTR_MERCURY_ISA_VERSION
	.align		4
        /*0070*/ 	.byte	0x03, 0x5f
        /*0072*/ 	.short	0x0101


	//----- nvinfo : EIATTR_VRC_CTA_INIT_COUNT
	.align		4
        /*0074*/ 	.byte	0x02, 0x4a
	.zero		1
	.zero		1


	//----- nvinfo : EIATTR_EXIT_INSTR_OFFSETS
	.align		4
        /*0078*/ 	.byte	0x04, 0x1c
        /*007a*/ 	.short	(.L_21 - .L_20)


	//   ....[0]....
.L_20:
        /*007c*/ 	.word	0x000000c0


	//   ....[1]....
        /*0080*/ 	.word	0x000008d0


	//----- nvinfo : EIATTR_CBANK_PARAM_SIZE
	.align		4
.L_21:
        /*0084*/ 	.byte	0x03, 0x19
        /*0086*/ 	.short	0x0028


	//----- nvinfo : EIATTR_PARAM_CBANK
	.align		4
        /*0088*/ 	.byte	0x04, 0x0a
        /*008a*/ 	.short	(.L_23 - .L_22)
	.align		4
.L_22:
        /*008c*/ 	.word	index@(.nv.constant0._Z2MMiiiPiS_S_)
        /*0090*/ 	.short	0x0380
        /*0092*/ 	.short	0x0028


	//----- nvinfo : EIATTR_SW_WAR
	.align		4
.L_23:
        /*0094*/ 	.byte	0x04, 0x36
        /*0096*/ 	.short	(.L_25 - .L_24)
.L_24:
        /*0098*/ 	.word	0x00000008
.L_25:


//--------------------- .nv.callgraph             --------------------------
	.section	.nv.callgraph,"",@"SHT_CUDA_CALLGRAPH"
	.align	4
	.sectionentsize	8
	.align		4
        /*0000*/ 	.word	0x00000000
	.align		4
        /*0004*/ 	.word	0xffffffff
	.align		4
        /*0008*/ 	.word	0x00000000
	.align		4
        /*000c*/ 	.word	0xfffffffe
	.align		4
        /*0010*/ 	.word	0x00000000
	.align		4
        /*0014*/ 	.word	0xfffffffd
	.align		4
        /*0018*/ 	.word	0x00000000
	.align		4
        /*001c*/ 	.word	0xfffffffc


//--------------------- .text._Z2MMiiiPiS_S_      --------------------------
	.section	.text._Z2MMiiiPiS_S_,"ax",@progbits
	.align	128
        .global         _Z2MMiiiPiS_S_
        .type           _Z2MMiiiPiS_S_,@function
        .size           _Z2MMiiiPiS_S_,(.L_x_5 - _Z2MMiiiPiS_S_)
        .other          _Z2MMiiiPiS_S_,@"STO_CUDA_ENTRY STV_DEFAULT"
_Z2MMiiiPiS_S_:
.text._Z2MMiiiPiS_S_:
[----:B------:R-:W-:Y:S01]  /*0000*/  LDC R1, c[0x0][0x37c] ;  /* 0x0000df00ff017b82 */ /* 0x000fe20000000800 */
[----:B------:R-:W0:Y:S07]  /*0010*/  S2R R5, SR_TID.X ;  /* 0x0000000000057919 */ /* 0x000e2e0000002100 */
[----:B------:R-:W1:Y:S01]  /*0020*/  LDC R19, c[0x0][0x364] ;  /* 0x0000d900ff137b82 */ /* 0x000e620000000800 */
[----:B------:R-:W1:Y:S07]  /*0030*/  S2R R4, SR_TID.Y ;  /* 0x0000000000047919 */ /* 0x000e6e0000002200 */
[----:B------:R-:W0:Y:S08]  /*0040*/  S2UR UR5, SR_CTAID.X ;  /* 0x00000000000579c3 */ /* 0x000e300000002500 */
[----:B------:R-:W0:Y:S08]  /*0050*/  LDC R0, c[0x0][0x360] ;  /* 0x0000d800ff007b82 */ /* 0x000e300000000800 */
[----:B------:R-:W1:Y:S08]  /*0060*/  S2UR UR4, SR_CTAID.Y ;  /* 0x00000000000479c3 */ /* 0x000e700000002600 */
[----:B------:R-:W2:Y:S01]  /*0070*/  LDC.64 R2, c[0x0][0x380] ;  /* 0x0000e000ff027b82 */ /* 0x000ea20000000a00 */
[----:B0-----:R-:W-:-:S02]  /*0080*/  IMAD R0, R0, UR5, R5 ;  /* 0x0000000500007c24 */ /* 0x001fc4000f8e0205 */
[----:B-1----:R-:W-:-:S03]  /*0090*/  IMAD R19, R19, UR4, R4 ;  /* 0x0000000413137c24 */ /* 0x002fc6000f8e0204 */
[----:B--2---:R-:W-:-:S04]  /*00a0*/  ISETP.GE.AND P0, PT, R0, R3, PT ;  /* 0x000000030000720c */ /* 0x004fc80003f06270 */
[----:B------:R-:W-:-:S13]  /*00b0*/  ISETP.GE.OR P0, PT, R19, R2, P0 ;  /* 0x000000021300720c */ /* 0x000fda0000706670 */
[----:B------:R-:W-:Y:S05]  /*00c0*/  @P0 EXIT ;  /* 0x000000000000094d */ /* 0x000fea0003800000 */
[----:B------:R-:W0:Y:S01]  /*00d0*/  LDC R2, c[0x0][0x388] ;  /* 0x0000e200ff027b82 */ /* 0x000e220000000800 */
[----:B------:R-:W1:Y:S01]  /*00e0*/  LDCU.64 UR4, c[0x0][0x358] ;  /* 0x00006b00ff0477ac */ /* 0x000e620008000a00 */
[----:B------:R-:W-:Y:S01]  /*00f0*/  HFMA2 R24, -RZ, RZ, 0, 0 ;  /* 0x00000000ff187431 */ /* 0x000fe200000001ff */
[----:B0-----:R-:W-:-:S13]  /*0100*/  ISETP.GE.AND P0, PT, R2, 0x1, PT ;  /* 0x000000010200780c */ /* 0x001fda0003f06270 */
[----:B-1----:R-:W-:Y:S05]  /*0110*/  @!P0 BRA `(.L_x_0) ;  /* 0x0000000400dc8947 */ /* 0x002fea0003800000 */
[C---:B------:R-:W-:Y:S01]  /*0120*/  ISETP.GE.U32.AND P1, PT, R2.reuse, 0x8, PT ;  /* 0x000000080200780c */ /* 0x040fe20003f26070 */
[----:B------:R-:W-:Y:S01]  /*0130*/  IMAD R20, R19, R2, RZ ;  /* 0x0000000213147224 */ /* 0x000fe200078e02ff */
[----:B------:R-:W-:Y:S02]  /*0140*/  LOP3.LUT R27, R2, 0x7, RZ, 0xc0, !PT ;  /* 0x00000007021b7812 */ /* 0x000fe400078ec0ff */
[----:B------:R-:W-:Y:S02]  /*0150*/  MOV R21, RZ ;  /* 0x000000ff00157202 */ /* 0x000fe40000000f00 */
[----:B------:R-:W-:Y:S02]  /*0160*/  ISETP.NE.AND P0, PT, R27, RZ, PT ;  /* 0x000000ff1b00720c */ /* 0x000fe40003f05270 */
[----:B------:R-:W-:-:S05]  /*0170*/  MOV R24, RZ ;  /* 0x000000ff00187202 */ /* 0x000fca0000000f00 */
[----:B------:R-:W-:Y:S06]  /*0180*/  @!P1 BRA `(.L_x_1) ;  /* 0x0000000000c09947 */ /* 0x000fec0003800000 */
[----:B------:R-:W0:Y:S01]  /*0190*/  LDC.64 R4, c[0x0][0x390] ;  /* 0x0000e400ff047b82 */ /* 0x000e220000000a00 */
[----:B------:R-:W-:Y:S02]  /*01a0*/  LOP3.LUT R21, R2, 0x7ffffff8, RZ, 0xc0, !PT ;  /* 0x7ffffff802157812 */ /* 0x000fe400078ec0ff */
[----:B------:R-:W-:Y:S02]  /*01b0*/  MOV R24, RZ ;  /* 0x000000ff00187202 */ /* 0x000fe40000000f00 */
[----:B------:R-:W-:Y:S02]  /*01c0*/  MOV R18, R0 ;  /* 0x0000000000127202 */ /* 0x000fe40000000f00 */
[----:B------:R-:W-:Y:S01]  /*01d0*/  IADD3 R22, PT, PT, -R21, RZ, RZ ;  /* 0x000000ff15167210 */ /* 0x000fe20007ffe1ff */
[----:B0-----:R-:W-:-:S03]  /*01e0*/  IMAD.WIDE.U32 R4, R20, 0x4, R4 ;  /* 0x0000000414047825 */ /* 0x001fc600078e0004 */
[----:B------:R-:W-:-:S04]  /*01f0*/  IADD3 R6, P1, PT, R4, 0x10, RZ ;  /* 0x0000001004067810 */ /* 0x000fc80007f3e0ff */
[----:B------:R-:W-:-:S09]  /*0200*/  IADD3.X R5, PT, PT, RZ, R5, RZ, P1, !PT ;  /* 0x00000005ff057210 */ /* 0x000fd20000ffe4ff */
.L_x_2:
[----:B------:R-:W0:Y:S01]  /*0210*/  LDC.64 R16, c[0x0][0x398] ;  /* 0x0000e600ff107b82 */ /* 0x000e220000000a00 */
[----:B------:R-:W-:-:S05]  /*0220*/  MOV R4, R6 ;  /* 0x0000000600047202 */ /* 0x000fca0000000f00 */
[----:B------:R-:W2:Y:S04]  /*0230*/  LDG.E R25, desc[UR4][R4.64+-0x10] ;  /* 0xfffff00404197981 */ /* 0x000ea8000c1e1900 */
[----:B------:R-:W3:Y:S04]  /*0240*/  LDG.E R23, desc[UR4][R4.64+-0xc] ;  /* 0xfffff40404177981 */ /* 0x000ee8000c1e1900 */
[----:B------:R-:W4:Y:S04]  /*0250*/  LDG.E R29, desc[UR4][R4.64+-0x8] ;  /* 0xfffff804041d7981 */ /* 0x000f28000c1e1900 */
[----:B------:R-:W5:Y:S01]  /*0260*/  LDG.E R28, desc[UR4][R4.64+-0x4] ;  /* 0xfffffc04041c7981 */ /* 0x000f62000c1e1900 */
[----:B0-----:R-:W-:-:S05]  /*0270*/  IMAD.WIDE R16, R18, 0x4, R16 ;  /* 0x0000000412107825 */ /* 0x001fca00078e0210 */
[----:B------:R0:W2:Y:S01]  /*0280*/  LDG.E R26, desc[UR4][R16.64] ;  /* 0x00000004101a7981 */ /* 0x0000a2000c1e1900 */
[----:B------:R-:W-:-:S04]  /*0290*/  IMAD.WIDE R14, R3, 0x4, R16 ;  /* 0x00000004030e7825 */ /* 0x000fc800078e0210 */
[C---:B------:R-:W-:Y:S02]  /*02a0*/  IMAD.WIDE R6, R3.reuse, 0x4, R14 ;  /* 0x0000000403067825 */ /* 0x040fe400078e020e */
[----:B------:R-:W3:Y:S02]  /*02b0*/  LDG.E R14, desc[UR4][R14.64] ;  /* 0x000000040e0e7981 */ /* 0x000ee4000c1e1900 */
[C---:B------:R-:W-:Y:S02]  /*02c0*/  IMAD.WIDE R10, R3.reuse, 0x4, R6 ;  /* 0x00000004030a7825 */ /* 0x040fe400078e0206 */
[----:B------:R-:W4:Y:S02]  /*02d0*/  LDG.E R6, desc[UR4][R6.64] ;  /* 0x0000000406067981 */ /* 0x000f24000c1e1900 */
[C---:B------:R-:W-:Y:S02]  /*02e0*/  IMAD.WIDE R8, R3.reuse, 0x4, R10 ;  /* 0x0000000403087825 */ /* 0x040fe400078e020a */
[----:B------:R-:W5:Y:S02]  /*02f0*/  LDG.E R10, desc[UR4][R10.64] ;  /* 0x000000040a0a7981 */ /* 0x000f64000c1e1900 */
[----:B------:R-:W-:-:S02]  /*0300*/  IMAD.WIDE R12, R3, 0x4, R8 ;  /* 0x00000004030c7825 */ /* 0x000fc400078e0208 */
[----:B------:R-:W5:Y:S04]  /*0310*/  LDG.E R7, desc[UR4][R4.64] ;  /* 0x0000000404077981 */ /* 0x000f68000c1e1900 */
[----:B------:R-:W5:Y:S01]  /*0320*/  LDG.E R8, desc[UR4][R8.64] ;  /* 0x0000000408087981 */ /* 0x000f62000c1e1900 */
[----:B0-----:R-:W-:-:S03]  /*0330*/  IMAD.WIDE R16, R3, 0x4, R12 ;  /* 0x0000000403107825 */ /* 0x001fc600078e020c */
[----:B------:R-:W5:Y:S04]  /*0340*/  LDG.E R12, desc[UR4][R12.64] ;  /* 0x000000040c0c7981 */ /* 0x000f68000c1e1900 */
[----:B------:R-:W5:Y:S04]  /*0350*/  LDG.E R15, desc[UR4][R16.64] ;  /* 0x00000004100f7981 */ /* 0x000f68000c1e1900 */
[----:B------:R-:W5:Y:S04]  /*0360*/  LDG.E R9, desc[UR4][R4.64+0x4] ;  /* 0x0000040404097981 */ /* 0x000f68000c1e1900 */
[----:B------:R-:W5:Y:S01]  /*0370*/  LDG.E R11, desc[UR4][R4.64+0xc] ;  /* 0x00000c04040b7981 */ /* 0x000f62000c1e1900 */
[----:B--2---:R-:W-:-:S02]  /*0380*/  IMAD R26, R25, R26, R24 ;  /* 0x0000001a191a7224 */ /* 0x004fc400078e0218 */
[----:B------:R-:W-:Y:S02]  /*0390*/  IMAD.WIDE R24, R3, 0x4, R16 ;  /* 0x0000000403187825 */ /* 0x000fe400078e0210 */
[----:B------:R0:W2:Y:S04]  /*03a0*/  LDG.E R16, desc[UR4][R4.64+0x8] ;  /* 0x0000080404107981 */ /* 0x0000a8000c1e1900 */
[----:B------:R-:W2:Y:S01]  /*03b0*/  LDG.E R24, desc[UR4][R24.64] ;  /* 0x0000000418187981 */ /* 0x000ea2000c1e1900 */
[----:B---3--:R-:W-:Y:S01]  /*03c0*/  IMAD R14, R23, R14, R26 ;  /* 0x0000000e170e7224 */ /* 0x008fe200078e021a */
[----:B------:R-:W-:-:S03]  /*03d0*/  IADD3 R22, PT, PT, R22, 0x8, RZ ;  /* 0x0000000816167810 */ /* 0x000fc60007ffe0ff */
[----:B----4-:R-:W-:Y:S01]  /*03e0*/  IMAD R29, R29, R6, R14 ;  /* 0x000000061d1d7224 */ /* 0x010fe200078e020e */
[----:B------:R-:W-:-:S03]  /*03f0*/  ISETP.NE.AND P1, PT, R22, RZ, PT ;  /* 0x000000ff1600720c */ /* 0x000fc60003f25270 */
[----:B-----5:R-:W-:Y:S01]  /*0400*/  IMAD R10, R28, R10, R29 ;  /* 0x0000000a1c0a7224 */ /* 0x020fe200078e021d */
[----:B------:R-:W-:-:S03]  /*0410*/  IADD3 R6, P2, PT, R4, 0x20, RZ ;  /* 0x0000002004067810 */ /* 0x000fc60007f5e0ff */
[----:B------:R-:W-:Y:S01]  /*0420*/  IMAD R7, R7, R8, R10 ;  /* 0x0000000807077224 */ /* 0x000fe200078e020a */
[----:B0-----:R-:W-:Y:S02]  /*0430*/  IADD3.X R5, PT, PT, RZ, R5, RZ, P2, !PT ;  /* 0x00000005ff057210 */ /* 0x001fe400017fe4ff */
[----:B------:R-:W-:Y:S01]  /*0440*/  LEA R18, R3, R18, 0x3 ;  /* 0x0000001203127211 */ /* 0x000fe200078e18ff */
[----:B------:R-:W-:-:S04]  /*0450*/  IMAD R7, R9, R12, R7 ;  /* 0x0000000c09077224 */ /* 0x000fc800078e0207 */
[----:B--2---:R-:W-:-:S04]  /*0460*/  IMAD R7, R16, R15, R7 ;  /* 0x0000000f10077224 */ /* 0x004fc800078e0207 */
[----:B------:R-:W-:Y:S01]  /*0470*/  IMAD R24, R11, R24, R7 ;  /* 0x000000180b187224 */ /* 0x000fe200078e0207 */
[----:B------:R-:W-:Y:S06]  /*0480*/  @P1 BRA `(.L_x_2) ;  /* 0xfffffffc00601947 */ /* 0x000fec000383ffff */
.L_x_1:
[----:B------:R-:W-:Y:S05]  /*0490*/  @!P0 BRA `(.L_x_0) ;  /* 0x0000000000fc8947 */ /* 0x000fea0003800000 */
[----:B------:R-:W-:Y:S02]  /*04a0*/  ISETP.GE.U32.AND P1, PT, R27, 0x4, PT ;  /* 0x000000041b00780c */ /* 0x000fe40003f26070 */
[----:B------:R-:W-:-:S04]  /*04b0*/  LOP3.LUT R16, R2, 0x3, RZ, 0xc0, !PT ;  /* 0x0000000302107812 */ /* 0x000fc800078ec0ff */
[----:B------:R-:W-:-:S07]  /*04c0*/  ISETP.NE.AND P0, PT, R16, RZ, PT ;  /* 0x000000ff1000720c */ /* 0x000fce0003f05270 */
[----:B------:R-:W-:Y:S06]  /*04d0*/  @!P1 BRA `(.L_x_3) ;  /* 0x00000000006c9947 */ /* 0x000fec0003800000 */
[----:B------:R-:W0:Y:S01]  /*04e0*/  LDC.64 R6, c[0x0][0x398] ;  /* 0x0000e600ff067b82 */ /* 0x000e220000000a00 */
[----:B------:R-:W1:Y:S01]  /*04f0*/  LDCU.64 UR6, c[0x0][0x390] ;  /* 0x00007200ff0677ac */ /* 0x000e620008000a00 */
[----:B------:R-:W-:Y:S01]  /*0500*/  IMAD R9, R21, R3, R0 ;  /* 0x0000000315097224 */ /* 0x000fe200078e0200 */
[CC--:B------:R-:W-:Y:S02]  /*0510*/  IADD3 R5, PT, PT, R20.reuse, R21.reuse, RZ ;  /* 0x0000001514057210 */ /* 0x0c0fe40007ffe0ff */
[----:B------:R-:W-:-:S03]  /*0520*/  IADD3 R10, P1, PT, R20, R21, RZ ;  /* 0x00000015140a7210 */ /* 0x000fc60007f3e0ff */
[----:B------:R-:W2:Y:S01]  /*0530*/  LDC.64 R14, c[0x0][0x390] ;  /* 0x0000e400ff0e7b82 */ /* 0x000ea20000000a00 */
[----:B0-----:R-:W-:-:S04]  /*0540*/  IMAD.WIDE R6, R9, 0x4, R6 ;  /* 0x0000000409067825 */ /* 0x001fc800078e0206 */
[----:B------:R-:W-:Y:S02]  /*0550*/  IMAD.WIDE R8, R3, 0x4, R6 ;  /* 0x0000000403087825 */ /* 0x000fe400078e0206 */
[----:B------:R-:W3:Y:S02]  /*0560*/  LDG.E R6, desc[UR4][R6.64] ;  /* 0x0000000406067981 */ /* 0x000ee4000c1e1900 */
[----:B--2---:R-:W-:Y:S01]  /*0570*/  IMAD.WIDE.U32 R14, R5, 0x4, R14 ;  /* 0x00000004050e7825 */ /* 0x004fe200078e000e */
[----:B------:R-:W-:Y:S02]  /*0580*/  IADD3.X R5, PT, PT, RZ, RZ, RZ, P1, !PT ;  /* 0x000000ffff057210 */ /* 0x000fe40000ffe4ff */
[----:B-1----:R-:W-:-:S03]  /*0590*/  LEA R4, P1, R10, UR6, 0x2 ;  /* 0x000000060a047c11 */ /* 0x002fc6000f8210ff */
[----:B------:R-:W3:Y:S01]  /*05a0*/  LDG.E R15, desc[UR4][R14.64] ;  /* 0x000000040e0f7981 */ /* 0x000ee2000c1e1900 */
[----:B------:R-:W-:Y:S01]  /*05b0*/  LEA.HI.X R5, R10, UR7, R5, 0x2, P1 ;  /* 0x000000070a057c11 */ /* 0x000fe200088f1405 */
[C---:B------:R-:W-:Y:S02]  /*05c0*/  IMAD.WIDE R10, R3.reuse, 0x4, R8 ;  /* 0x00000004030a7825 */ /* 0x040fe400078e0208 */
[----:B------:R-:W2:Y:S04]  /*05d0*/  LDG.E R8, desc[UR4][R8.64] ;  /* 0x0000000408087981 */ /* 0x000ea8000c1e1900 */
[----:B------:R-:W2:Y:S01]  /*05e0*/  LDG.E R17, desc[UR4][R4.64+0x4] ;  /* 0x0000040404117981 */ /* 0x000ea2000c1e1900 */
[----:B------:R-:W-:-:S03]  /*05f0*/  IMAD.WIDE R12, R3, 0x4, R10 ;  /* 0x00000004030c7825 */ /* 0x000fc600078e020a */
[----:B------:R-:W4:Y:S04]  /*0600*/  LDG.E R22, desc[UR4][R10.64] ;  /* 0x000000040a167981 */ /* 0x000f28000c1e1900 */
[----:B------:R-:W4:Y:S04]  /*0610*/  LDG.E R18, desc[UR4][R4.64+0x8] ;  /* 0x0000080404127981 */ /* 0x000f28000c1e1900 */
[----:B------:R-:W5:Y:S04]  /*0620*/  LDG.E R26, desc[UR4][R4.64+0xc] ;  /* 0x00000c04041a7981 */ /* 0x000f68000c1e1900 */
[----:B------:R-:W5:Y:S01]  /*0630*/  LDG.E R12, desc[UR4][R12.64] ;  /* 0x000000040c0c7981 */ /* 0x000f62000c1e1900 */
[----:B------:R-:W-:Y:S01]  /*0640*/  IADD3 R21, PT, PT, R21, 0x4, RZ ;  /* 0x0000000415157810 */ /* 0x000fe20007ffe0ff */
[----:B---3--:R-:W-:-:S04]  /*0650*/  IMAD R24, R15, R6, R24 ;  /* 0x000000060f187224 */ /* 0x008fc800078e0218 */
[----:B--2---:R-:W-:-:S04]  /*0660*/  IMAD R17, R17, R8, R24 ;  /* 0x0000000811117224 */ /* 0x004fc800078e0218 */
[----:B----4-:R-:W-:-:S04]  /*0670*/  IMAD R17, R18, R22, R17 ;  /* 0x0000001612117224 */ /* 0x010fc800078e0211 */
[----:B-----5:R-:W-:-:S07]  /*0680*/  IMAD R24, R26, R12, R17 ;  /* 0x0000000c1a187224 */ /* 0x020fce00078e0211 */
.L_x_3:
[----:B------:R-:W-:Y:S05]  /*0690*/  @!P0 BRA `(.L_x_0) ;  /* 0x00000000007c8947 */ /* 0x000fea0003800000 */
[----:B------:R-:W-:Y:S01]  /*06a0*/  ISETP.NE.AND P1, PT, R16, 0x1, PT ;  /* 0x000000011000780c */ /* 0x000fe20003f25270 */
[----:B------:R-:W0:Y:S01]  /*06b0*/  LDC.64 R12, c[0x0][0x390] ;  /* 0x0000e400ff0c7b82 */ /* 0x000e220000000a00 */
[----:B------:R-:W-:-:S04]  /*06c0*/  LOP3.LUT R2, R2, 0x1, RZ, 0xc0, !PT ;  /* 0x0000000102027812 */ /* 0x000fc800078ec0ff */
[----:B------:R-:W-:-:S03]  /*06d0*/  ISETP.NE.U32.AND P0, PT, R2, 0x1, PT ;  /* 0x000000010200780c */ /* 0x000fc60003f05070 */
[----:B------:R-:W1:Y:S04]  /*06e0*/  LDC.64 R10, c[0x0][0x398] ;  /* 0x0000e600ff0a7b82 */ /* 0x000e680000000a00 */
[CC--:B------:R-:W-:Y:S02]  /*06f0*/  @P1 IADD3 R15, PT, PT, R20.reuse, R21.reuse, RZ ;  /* 0x00000015140f1210 */ /* 0x0c0fe40007ffe0ff */
[----:B------:R-:W-:Y:S02]  /*0700*/  @P1 IADD3 R2, P2, PT, R20, R21, RZ ;  /* 0x0000001514021210 */ /* 0x000fe40007f5e0ff */
[----:B------:R-:W2:Y:S02]  /*0710*/  @P1 LDC.64 R4, c[0x0][0x390] ;  /* 0x0000e400ff041b82 */ /* 0x000ea40000000a00 */
[----:B------:R-:W-:-:S06]  /*0720*/  @P1 IADD3.X R14, PT, PT, RZ, RZ, RZ, P2, !PT ;  /* 0x000000ffff0e1210 */ /* 0x000fcc00017fe4ff */
[----:B------:R-:W3:Y:S01]  /*0730*/  LDC.64 R6, c[0x0][0x390] ;  /* 0x0000e400ff067b82 */ /* 0x000ee20000000a00 */
[----:B0-----:R-:W-:-:S04]  /*0740*/  @P1 IMAD.WIDE.U32 R12, R15, 0x4, R12 ;  /* 0x000000040f0c1825 */ /* 0x001fc800078e000c */
[C---:B------:R-:W-:Y:S01]  /*0750*/  @P1 IMAD R15, R21.reuse, R3, R0 ;  /* 0x00000003150f1224 */ /* 0x040fe200078e0200 */
[----:B------:R-:W-:Y:S01]  /*0760*/  @P1 IADD3 R21, PT, PT, R21, 0x2, RZ ;  /* 0x0000000215151810 */ /* 0x000fe20007ffe0ff */
[----:B------:R-:W4:Y:S01]  /*0770*/  @P1 LDG.E R13, desc[UR4][R12.64] ;  /* 0x000000040c0d1981 */ /* 0x000f22000c1e1900 */
[----:B------:R-:W0:Y:S01]  /*0780*/  LDC.64 R8, c[0x0][0x398] ;  /* 0x0000e600ff087b82 */ /* 0x000e220000000a00 */
[----:B-1----:R-:W-:Y:S01]  /*0790*/  @P1 IMAD.WIDE R10, R15, 0x4, R10 ;  /* 0x000000040f0a1825 */ /* 0x002fe200078e020a */
[----:B------:R-:W-:Y:S02]  /*07a0*/  @!P0 IADD3 R17, PT, PT, R20, R21, RZ ;  /* 0x0000001514118210 */ /* 0x000fe40007ffe0ff */
[----:B--2---:R-:W-:Y:S01]  /*07b0*/  @P1 LEA R4, P2, R2, R4, 0x2 ;  /* 0x0000000402041211 */ /* 0x004fe200078410ff */
[----:B------:R-:W-:-:S03]  /*07c0*/  @!P0 IMAD R21, R21, R3, R0 ;  /* 0x0000000315158224 */ /* 0x000fc600078e0200 */
[----:B------:R-:W-:Y:S01]  /*07d0*/  @P1 LEA.HI.X R5, R2, R5, R14, 0x2, P2 ;  /* 0x0000000502051211 */ /* 0x000fe200010f140e */
[----:B------:R-:W-:Y:S01]  /*07e0*/  @P1 IMAD.WIDE R14, R3, 0x4, R10 ;  /* 0x00000004030e1825 */ /* 0x000fe200078e020a */
[----:B------:R-:W4:Y:S03]  /*07f0*/  @P1 LDG.E R2, desc[UR4][R10.64] ;  /* 0x000000040a021981 */ /* 0x000f26000c1e1900 */
[----:B---3--:R-:W-:Y:S01]  /*0800*/  @!P0 IMAD.WIDE.U32 R6, R17, 0x4, R6 ;  /* 0x0000000411068825 */ /* 0x008fe200078e0006 */
[----:B------:R-:W2:Y:S04]  /*0810*/  @P1 LDG.E R5, desc[UR4][R4.64+0x4] ;  /* 0x0000040404051981 */ /* 0x000ea8000c1e1900 */
[----:B------:R-:W2:Y:S01]  /*0820*/  @P1 LDG.E R14, desc[UR4][R14.64] ;  /* 0x000000040e0e1981 */ /* 0x000ea2000c1e1900 */
[----:B0-----:R-:W-:-:S03]  /*0830*/  @!P0 IMAD.WIDE R8, R21, 0x4, R8 ;  /* 0x0000000415088825 */ /* 0x001fc600078e0208 */
[----:B------:R-:W3:Y:S04]  /*0840*/  @!P0 LDG.E R7, desc[UR4][R6.64] ;  /* 0x0000000406078981 */ /* 0x000ee8000c1e1900 */
[----:B------:R-:W3:Y:S01]  /*0850*/  @!P0 LDG.E R8, desc[UR4][R8.64] ;  /* 0x0000000408088981 */ /* 0x000ee2000c1e1900 */
[----:B----4-:R-:W-:-:S04]  /*0860*/  @P1 IMAD R2, R13, R2, R24 ;  /* 0x000000020d021224 */ /* 0x010fc800078e0218 */
[----:B--2---:R-:W-:-:S04]  /*0870*/  @P1 IMAD R24, R5, R14, R2 ;  /* 0x0000000e05181224 */ /* 0x004fc800078e0202 */
[----:B---3--:R-:W-:-:S07]  /*0880*/  @!P0 IMAD R24, R7, R8, R24 ;  /* 0x0000000807188224 */ /* 0x008fce00078e0218 */
.L_x_0:
[----:B------:R-:W0:Y:S01]  /*0890*/  LDC.64 R4, c[0x0][0x3a0] ;  /* 0x0000e800ff047b82 */ /* 0x000e220000000a00 */
[----:B------:R-:W-:-:S04]  /*08a0*/  IMAD R3, R19, R3, R0 ;  /* 0x0000000313037224 */ /* 0x000fc800078e0200 */
[----:B0-----:R-:W-:-:S05]  /*08b0*/  IMAD.WIDE R2, R3, 0x4, R4 ;  /* 0x0000000403027825 */ /* 0x001fca00078e0204 */
[----:B------:R-:W-:Y:S01]  /*08c0*/  STG.E desc[UR4][R2.64], R24 ;  /* 0x0000001802007986 */ /* 0x000fe2000c101904 */
[----:B------:R-:W-:Y:S05]  /*08d0*/  EXIT ;  /* 0x000000000000794d */ /* 0x000fea0003800000 */
.L_x_4:
[----:B------:R-:W-:-:S00]  /*08e0*/  BRA `(.L_x_4) ;  /* 0xfffffffc00fc7947 */ /* 0x000fc0000383ffff */
[----:B------:R-:W-:-:S00]  /*08f0*/  NOP ;  /* 0x0000000000007918 */ /* 0x000fc00000000000 */
        /* <DEDUP_REMOVED lines=8> */
.L_x_5:


//--------------------- .nv.shared.reserved.0     --------------------------
	.section	.nv.shared.reserved.0,"aw",@nobits
	.weak		__nv_reservedSMEM_offset_0_alias
	.size		__nv_reservedSMEM_offset_0_alias, 0, 64
	.other		__nv_reservedSMEM_offset_0_alias,@"STO_CUDA_RESERVED_SHARED STV_DEFAULT"
__nv_reservedSMEM_offset_0_alias:
	.zero		0
	.zero		64


//--------------------- .nv.constant0._Z2MMiiiPiS_S_ --------------------------
	.section	.nv.constant0._Z2MMiiiPiS_S_,"a",@progbits
	.sectionflags	@""
	.align	4
.nv.constant0._Z2MMiiiPiS_S_:
	.zero		936


//--------------------- SYMBOLS --------------------------

	.type		.nv.reservedSmem.offset0,@object
	.size		.nv.reservedSmem.offset0,0x4
